//
// Generated by NVIDIA NVVM Compiler
//
// Compiler Build ID: CL-36424714
// Cuda compilation tools, release 13.0, V13.0.88
// Based on NVVM 20.0.0
//

.version 9.0
.target sm_100
.address_size 64

	// .globl	_Z8sgemm_v3ILj16EEvPfS0_S0_iii
// _ZZ8sgemm_v3ILj16EEvPfS0_S0_iiiE8a_shared has been demoted
// _ZZ8sgemm_v3ILj16EEvPfS0_S0_iiiE8b_shared has been demoted

.visible .entry _Z8sgemm_v3ILj16EEvPfS0_S0_iii(
	.param .u64 .ptr .align 1 _Z8sgemm_v3ILj16EEvPfS0_S0_iii_param_0,
	.param .u64 .ptr .align 1 _Z8sgemm_v3ILj16EEvPfS0_S0_iii_param_1,
	.param .u64 .ptr .align 1 _Z8sgemm_v3ILj16EEvPfS0_S0_iii_param_2,
	.param .u32 _Z8sgemm_v3ILj16EEvPfS0_S0_iii_param_3,
	.param .u32 _Z8sgemm_v3ILj16EEvPfS0_S0_iii_param_4,
	.param .u32 _Z8sgemm_v3ILj16EEvPfS0_S0_iii_param_5
)
{
	.reg .pred 	%p<3>;
	.reg .b32 	%r<29>;
	.reg .b32 	%f<57>;
	.reg .b64 	%rd<21>;
	// demoted variable
	.shared .align 4 .b8 _ZZ8sgemm_v3ILj16EEvPfS0_S0_iiiE8a_shared[1024];
	// demoted variable
	.shared .align 4 .b8 _ZZ8sgemm_v3ILj16EEvPfS0_S0_iiiE8b_shared[1024];
	ld.param.u64 	%rd5, [_Z8sgemm_v3ILj16EEvPfS0_S0_iii_param_0];
	ld.param.u64 	%rd6, [_Z8sgemm_v3ILj16EEvPfS0_S0_iii_param_1];
	ld.param.u64 	%rd7, [_Z8sgemm_v3ILj16EEvPfS0_S0_iii_param_2];
	ld.param.u32 	%r12, [_Z8sgemm_v3ILj16EEvPfS0_S0_iii_param_4];
	ld.param.u32 	%r13, [_Z8sgemm_v3ILj16EEvPfS0_S0_iii_param_5];
	mov.u32 	%r1, %tid.x;
	mov.u32 	%r14, %ctaid.x;
	mov.u32 	%r2, %ntid.x;
	mul.lo.s32 	%r3, %r14, %r2;
	mov.u32 	%r4, %tid.y;
	mov.u32 	%r15, %ctaid.y;
	mov.u32 	%r16, %ntid.y;
	mad.lo.s32 	%r5, %r15, %r16, %r4;
	setp.lt.s32 	%p1, %r13, 1;
	mov.f32 	%f56, 0f00000000;
	@%p1 bra 	$L__BB0_3;
	shl.b32 	%r18, %r4, 6;
	mov.u32 	%r19, _ZZ8sgemm_v3ILj16EEvPfS0_S0_iiiE8a_shared;
	add.s32 	%r6, %r19, %r18;
	shl.b32 	%r20, %r1, 2;
	add.s32 	%r7, %r6, %r20;
	mov.u32 	%r21, _ZZ8sgemm_v3ILj16EEvPfS0_S0_iiiE8b_shared;
	add.s32 	%r9, %r21, %r20;
	add.s32 	%r8, %r9, %r18;
	cvt.u64.u32 	%rd8, %r1;
	cvt.u64.u32 	%rd9, %r3;
	add.s64 	%rd1, %rd9, %rd8;
	mul.lo.s32 	%r22, %r13, %r5;
	cvt.u64.u32 	%rd2, %r22;
	cvta.to.global.u64 	%rd3, %rd5;
	cvta.to.global.u64 	%rd4, %rd6;
	mov.f32 	%f56, 0f00000000;
	mov.b32 	%r28, 0;
$L__BB0_2:
	add.s32 	%r23, %r28, %r1;
	cvt.u64.u32 	%rd10, %r23;
	add.s64 	%rd11, %rd10, %rd2;
	shl.b64 	%rd12, %rd11, 2;
	add.s64 	%rd13, %rd3, %rd12;
	ld.global.f32 	%f6, [%rd13];
	st.shared.f32 	[%r7], %f6;
	add.s32 	%r24, %r28, %r4;
	mul.lo.s32 	%r25, %r24, %r12;
	cvt.u64.u32 	%rd14, %r25;
	add.s64 	%rd15, %rd1, %rd14;
	shl.b64 	%rd16, %rd15, 2;
	add.s64 	%rd17, %rd4, %rd16;
	ld.global.f32 	%f7, [%rd17];
	st.shared.f32 	[%r8], %f7;
	bar.sync 	0;
	ld.shared.f32 	%f8, [%r6];
	ld.shared.f32 	%f9, [%r9];
	fma.rn.f32 	%f10, %f8, %f9, %f56;
	ld.shared.f32 	%f11, [%r6+4];
	ld.shared.f32 	%f12, [%r9+64];
	fma.rn.f32 	%f13, %f11, %f12, %f10;
	ld.shared.f32 	%f14, [%r6+8];
	ld.shared.f32 	%f15, [%r9+128];
	fma.rn.f32 	%f16, %f14, %f15, %f13;
	ld.shared.f32 	%f17, [%r6+12];
	ld.shared.f32 	%f18, [%r9+192];
	fma.rn.f32 	%f19, %f17, %f18, %f16;
	ld.shared.f32 	%f20, [%r6+16];
	ld.shared.f32 	%f21, [%r9+256];
	fma.rn.f32 	%f22, %f20, %f21, %f19;
	ld.shared.f32 	%f23, [%r6+20];
	ld.shared.f32 	%f24, [%r9+320];
	fma.rn.f32 	%f25, %f23, %f24, %f22;
	ld.shared.f32 	%f26, [%r6+24];
	ld.shared.f32 	%f27, [%r9+384];
	fma.rn.f32 	%f28, %f26, %f27, %f25;
	ld.shared.f32 	%f29, [%r6+28];
	ld.shared.f32 	%f30, [%r9+448];
	fma.rn.f32 	%f31, %f29, %f30, %f28;
	ld.shared.f32 	%f32, [%r6+32];
	ld.shared.f32 	%f33, [%r9+512];
	fma.rn.f32 	%f34, %f32, %f33, %f31;
	ld.shared.f32 	%f35, [%r6+36];
	ld.shared.f32 	%f36, [%r9+576];
	fma.rn.f32 	%f37, %f35, %f36, %f34;
	ld.shared.f32 	%f38, [%r6+40];
	ld.shared.f32 	%f39, [%r9+640];
	fma.rn.f32 	%f40, %f38, %f39, %f37;
	ld.shared.f32 	%f41, [%r6+44];
	ld.shared.f32 	%f42, [%r9+704];
	fma.rn.f32 	%f43, %f41, %f42, %f40;
	ld.shared.f32 	%f44, [%r6+48];
	ld.shared.f32 	%f45, [%r9+768];
	fma.rn.f32 	%f46, %f44, %f45, %f43;
	ld.shared.f32 	%f47, [%r6+52];
	ld.shared.f32 	%f48, [%r9+832];
	fma.rn.f32 	%f49, %f47, %f48, %f46;
	ld.shared.f32 	%f50, [%r6+56];
	ld.shared.f32 	%f51, [%r9+896];
	fma.rn.f32 	%f52, %f50, %f51, %f49;
	ld.shared.f32 	%f53, [%r6+60];
	ld.shared.f32 	%f54, [%r9+960];
	fma.rn.f32 	%f56, %f53, %f54, %f52;
	bar.sync 	0;
	add.s32 	%r28, %r28, %r2;
	setp.lt.s32 	%p2, %r28, %r13;
	@%p2 bra 	$L__BB0_2;
$L__BB0_3:
	cvta.to.global.u64 	%rd18, %rd7;
	add.s32 	%r26, %r3, %r1;
	mad.lo.s32 	%r27, %r12, %r5, %r26;
	mul.wide.s32 	%rd19, %r27, 4;
	add.s64 	%rd20, %rd18, %rd19;
	st.global.f32 	[%rd20], %f56;
	ret;

}


// ===== COMPILED SASS (sm_100) =====

	.target	sm_100

	.elftype	@"ET_EXEC"


//--------------------- .note.nv.tkinfo           --------------------------
	.section	.note.nv.tkinfo,"",@"SHT_NOTE"
	.sectionflags	@"SHF_NOTE_NV_TKINFO"
	.tkinfo
        /*0018*/ 	.word	0x00000002
        /*0030*/ 	.string	""
        /*0030*/ 	.string	"ptxas"
        /*0030*/ 	.string	"Cuda compilation tools, release 13.0, V13.0.88"
        /*0030*/ 	.string	"Build cuda_13.0.r13.0/compiler.36424714_0"
        /*0030*/ 	.string	"-arch sm_100 -m 64 "



//--------------------- .note.nv.cuinfo           --------------------------
	.section	.note.nv.cuinfo,"",@"SHT_NOTE"
	.sectionflags	@"SHF_NOTE_NV_CUINFO"
        /*0018*/ 	.short	0x0002
        /*001a*/ 	.short	0x0064
        /*001c*/ 	.short	0x0082
	.zero		2


//--------------------- .nv.info                  --------------------------
	.section	.nv.info,"",@"SHT_CUDA_INFO"
	.align	4


	//----- nvinfo : EIATTR_REGCOUNT
	.align		4
        /*0000*/ 	.byte	0x04, 0x2f
        /*0002*/ 	.short	(.L_1 - .L_0)
	.align		4
.L_0:
        /*0004*/ 	.word	index@(_Z8sgemm_v3ILj16EEvPfS0_S0_iii)
        /*0008*/ 	.word	0x00000020


	//----- nvinfo : EIATTR_FRAME_SIZE
	.align		4
.L_1:
        /*000c*/ 	.byte	0x04, 0x11
        /*000e*/ 	.short	(.L_3 - .L_2)
	.align		4
.L_2:
        /*0010*/ 	.word	index@(_Z8sgemm_v3ILj16EEvPfS0_S0_iii)
        /*0014*/ 	.word	0x00000000


	//----- nvinfo : EIATTR_MIN_STACK_SIZE
	.align		4
.L_3:
        /*0018*/ 	.byte	0x04, 0x12
        /*001a*/ 	.short	(.L_5 - .L_4)
	.align		4
.L_4:
        /*001c*/ 	.word	index@(_Z8sgemm_v3ILj16EEvPfS0_S0_iii)
        /*0020*/ 	.word	0x00000000
.L_5:


//--------------------- .nv.compat                --------------------------
	.section	.nv.compat,"",@"SHT_CUDA_COMPAT_INFO"
	.align	4
        /*0000*/ 	.byte	0x02, 0x09, 0x00, 0x00, 0x02, 0x02, 0x01, 0x00, 0x02, 0x05, 0x05, 0x00, 0x03, 0x07, 0x01, 0x01
        /*0010*/ 	.byte	0x02, 0x03, 0x00, 0x00, 0x02, 0x06, 0x01, 0x00, 0x04, 0x0b, 0x08, 0x00, 0x09, 0x00, 0x00, 0x00
        /*0020*/ 	.byte	0x00, 0x00, 0x00, 0x00


//--------------------- .nv.info._Z8sgemm_v3ILj16EEvPfS0_S0_iii --------------------------
	.section	.nv.info._Z8sgemm_v3ILj16EEvPfS0_S0_iii,"",@"SHT_CUDA_INFO"
	.sectionflags	@""
	.align	4


	//----- nvinfo : EIATTR_CUDA_API_VERSION
	.align		4
        /*0000*/ 	.byte	0x04, 0x37
        /*0002*/ 	.short	(.L_7 - .L_6)
.L_6:
        /*0004*/ 	.word	0x00000082


	//----- nvinfo : EIATTR_KPARAM_INFO
	.align		4
.L_7:
        /*0008*/ 	.byte	0x04, 0x17
        /*000a*/ 	.short	(.L_9 - .L_8)
.L_8:
        /*000c*/ 	.word	0x00000000
        /*0010*/ 	.short	0x0005
        /*0012*/ 	.short	0x0020
        /*0014*/ 	.byte	0x00, 0xf0, 0x11, 0x00


	//----- nvinfo : EIATTR_KPARAM_INFO
	.align		4
.L_9:
        /*0018*/ 	.byte	0x04, 0x17
        /*001a*/ 	.short	(.L_11 - .L_10)
.L_10:
        /*001c*/ 	.word	0x00000000
        /*0020*/ 	.short	0x0004
        /*0022*/ 	.short	0x001c
        /*0024*/ 	.byte	0x00, 0xf0, 0x11, 0x00


	//----- nvinfo : EIATTR_KPARAM_INFO
	.align		4
.L_11:
        /*0028*/ 	.byte	0x04, 0x17
        /*002a*/ 	.short	(.L_13 - .L_12)
.L_12:
        /*002c*/ 	.word	0x00000000
        /*0030*/ 	.short	0x0003
        /*0032*/ 	.short	0x0018
        /*0034*/ 	.byte	0x00, 0xf0, 0x11, 0x00


	//----- nvinfo : EIATTR_KPARAM_INFO
	.align		4
.L_13:
        /*0038*/ 	.byte	0x04, 0x17
        /*003a*/ 	.short	(.L_15 - .L_14)
.L_14:
        /*003c*/ 	.word	0x00000000
        /*0040*/ 	.short	0x0002
        /*0042*/ 	.short	0x0010
        /*0044*/ 	.byte	0x00, 0xf5, 0x21, 0x00


	//----- nvinfo : EIATTR_KPARAM_INFO
	.align		4
.L_15:
        /*0048*/ 	.byte	0x04, 0x17
        /*004a*/ 	.short	(.L_17 - .L_16)
.L_16:
        /*004c*/ 	.word	0x00000000
        /*0050*/ 	.short	0x0001
        /*0052*/ 	.short	0x0008
        /*0054*/ 	.byte	0x00, 0xf5, 0x21, 0x00


	//----- nvinfo : EIATTR_KPARAM_INFO
	.align		4
.L_17:
        /*0058*/ 	.byte	0x04, 0x17
        /*005a*/ 	.short	(.L_19 - .L_18)
.L_18:
        /*005c*/ 	.word	0x00000000
        /*0060*/ 	.short	0x0000
        /*0062*/ 	.short	0x0000
        /*0064*/ 	.byte	0x00, 0xf5, 0x21, 0x00


	//----- nvinfo : EIATTR_SPARSE_MMA_MASK
	.align		4
.L_19:
        /*0068*/ 	.byte	0x03, 0x50
        /*006a*/ 	.short	0x0000


	//----- nvinfo : EIATTR_MAXREG_COUNT
	.align		4
        /*006c*/ 	.byte	0x03, 0x1b
        /*006e*/ 	.short	0x00ff


	//----- nvinfo : EIATTR_NUM_BARRIERS
	.align		4
        /*0070*/ 	.byte	0x02, 0x4c
        /*0072*/ 	.byte	0x01
	.zero		1


	//----- nvinfo : EIATTR_MERCURY_ISA_VERSION
	.align		4
        /*0074*/ 	.byte	0x03, 0x5f
        /*0076*/ 	.short	0x0101


	//----- nvinfo : EIATTR_VRC_CTA_INIT_COUNT
	.align		4
        /*0078*/ 	.byte	0x02, 0x4a
	.zero		1
	.zero		1


	//----- nvinfo : EIATTR_EXIT_INSTR_OFFSETS
	.align		4
        /*007c*/ 	.byte	0x04, 0x1c
        /*007e*/ 	.short	(.L_21 - .L_20)


	//   ....[0]....
.L_20:
        /*0080*/ 	.word	0x000005c0


	//----- nvinfo : EIATTR_CBANK_PARAM_SIZE
	.align		4
.L_21:
        /*0084*/ 	.byte	0x03, 0x19
        /*0086*/ 	.short	0x0024


	//----- nvinfo : EIATTR_PARAM_CBANK
	.align		4
        /*0088*/ 	.byte	0x04, 0x0a
        /*008a*/ 	.short	(.L_23 - .L_22)
	.align		4
.L_22:
        /*008c*/ 	.word	index@(.nv.constant0._Z8sgemm_v3ILj16EEvPfS0_S0_iii)
        /*0090*/ 	.short	0x0380
        /*0092*/ 	.short	0x0024


	//----- nvinfo : EIATTR_SW_WAR
	.align		4
.L_23:
        /*0094*/ 	.byte	0x04, 0x36
        /*0096*/ 	.short	(.L_25 - .L_24)
.L_24:
        /*0098*/ 	.word	0x00000008
.L_25:


//--------------------- .nv.callgraph             --------------------------
	.section	.nv.callgraph,"",@"SHT_CUDA_CALLGRAPH"
	.align	4
	.sectionentsize	8
	.align		4
        /*0000*/ 	.word	0x00000000
	.align		4
        /*0004*/ 	.word	0xffffffff
	.align		4
        /*0008*/ 	.word	0x00000000
	.align		4
        /*000c*/ 	.word	0xfffffffe
	.align		4
        /*0010*/ 	.word	0x00000000
	.align		4
        /*0014*/ 	.word	0xfffffffd
	.align		4
        /*0018*/ 	.word	0x00000000
	.align		4
        /*001c*/ 	.word	0xfffffffc


//--------------------- .text._Z8sgemm_v3ILj16EEvPfS0_S0_iii --------------------------
	.section	.text._Z8sgemm_v3ILj16EEvPfS0_S0_iii,"ax",@progbits
	.align	128
        .global         _Z8sgemm_v3ILj16EEvPfS0_S0_iii
        .type           _Z8sgemm_v3ILj16EEvPfS0_S0_iii,@function
        .size           _Z8sgemm_v3ILj16EEvPfS0_S0_iii,(.L_x_3 - _Z8sgemm_v3ILj16EEvPfS0_S0_iii)
        .other          _Z8sgemm_v3ILj16EEvPfS0_S0_iii,@"STO_CUDA_ENTRY STV_DEFAULT"
_Z8sgemm_v3ILj16EEvPfS0_S0_iii:
.text._Z8sgemm_v3ILj16EEvPfS0_S0_iii:
[----:B------:R-:W-:Y:S01]  /*0000*/  LDC R1, c[0x0][0x37c] ;  /* 0x0000df00ff017b82 */ /* 0x000fe20000000800 */
[----:B------:R-:W0:Y:S01]  /*0010*/  S2R R0, SR_TID.Y ;  /* 0x0000000000007919 */ /* 0x000e220000002200 */
[----:B------:R-:W1:Y:S06]  /*0020*/  LDCU UR11, c[0x0][0x3a0] ;  /* 0x00007400ff0b77ac */ /* 0x000e6c0008000800 */
[----:B------:R-:W0:Y:S01]  /*0030*/  S2UR UR4, SR_CTAID.Y ;  /* 0x00000000000479c3 */ /* 0x000e220000002600 */
[----:B------:R-:W-:Y:S01]  /*0040*/  HFMA2 R21, -RZ, RZ, 0, 0 ;  /* 0x00000000ff157431 */ /* 0x000fe200000001ff */
[----:B------:R-:W2:Y:S01]  /*0050*/  S2R R12, SR_TID.X ;  /* 0x00000000000c7919 */ /* 0x000ea20000002100 */
[----:B------:R-:W3:Y:S01]  /*0060*/  LDCU UR10, c[0x0][0x360] ;  /* 0x00006c00ff0a77ac */ /* 0x000ee20008000800 */
[----:B------:R-:W4:Y:S04]  /*0070*/  LDCU.64 UR8, c[0x0][0x358] ;  /* 0x00006b00ff0877ac */ /* 0x000f280008000a00 */
[----:B------:R-:W0:Y:S08]  /*0080*/  LDC R5, c[0x0][0x364] ;  /* 0x0000d900ff057b82 */ /* 0x000e300000000800 */
[----:B------:R-:W3:Y:S01]  /*0090*/  S2UR UR5, SR_CTAID.X ;  /* 0x00000000000579c3 */ /* 0x000ee20000002500 */
[----:B-1----:R-:W-:-:S07]  /*00a0*/  UISETP.GE.AND UP0, UPT, UR11, 0x1, UPT ;  /* 0x000000010b00788c */ /* 0x002fce000bf06270 */
[----:B------:R-:W1:Y:S01]  /*00b0*/  LDC.64 R2, c[0x0][0x390] ;  /* 0x0000e400ff027b82 */ /* 0x000e620000000a00 */
[----:B0-----:R-:W-:Y:S01]  /*00c0*/  IMAD R14, R5, UR4, R0 ;  /* 0x00000004050e7c24 */ /* 0x001fe2000f8e0200 */
[----:B---3--:R-:W-:Y:S01]  /*00d0*/  UIMAD UR5, UR5, UR10, URZ ;  /* 0x0000000a050572a4 */ /* 0x008fe2000f8e02ff */
[----:B--2-4-:R-:W-:Y:S11]  /*00e0*/  BRA.U !UP0, `(.L_x_0) ;  /* 0x0000000508207547 */ /* 0x014ff6000b800000 */
[----:B------:R-:W0:Y:S01]  /*00f0*/  S2UR UR7, SR_CgaCtaId ;  /* 0x00000000000779c3 */ /* 0x000e220000008800 */
[----:B------:R-:W-:Y:S01]  /*0100*/  UMOV UR4, 0x400 ;  /* 0x0000040000047882 */ /* 0x000fe20000000000 */
[----:B------:R-:W-:Y:S01]  /*0110*/  IADD3 R15, P0, PT, R12, UR5, RZ ;  /* 0x000000050c0f7c10 */ /* 0x000fe2000ff1e0ff */
[----:B------:R-:W-:Y:S01]  /*0120*/  UIADD3 UR6, UPT, UPT, UR4, 0x400, URZ ;  /* 0x0000040004067890 */ /* 0x000fe2000fffe0ff */
[----:B------:R-:W-:Y:S01]  /*0130*/  IMAD R16, R14, UR11, RZ ;  /* 0x0000000b0e107c24 */ /* 0x000fe2000f8e02ff */
[----:B------:R-:W-:Y:S01]  /*0140*/  MOV R21, RZ ;  /* 0x000000ff00157202 */ /* 0x000fe20000000f00 */
[----:B------:R-:W2:Y:S01]  /*0150*/  LDCU UR16, c[0x0][0x39c] ;  /* 0x00007380ff1077ac */ /* 0x000ea20008000800 */
[----:B------:R-:W-:Y:S01]  /*0160*/  IADD3.X R20, PT, PT, RZ, RZ, RZ, P0, !PT ;  /* 0x000000ffff147210 */ /* 0x000fe200007fe4ff */
[----:B------:R-:W3:Y:S01]  /*0170*/  LDCU.128 UR12, c[0x0][0x380] ;  /* 0x00007000ff0c77ac */ /* 0x000ee20008000c00 */
[----:B0-----:R-:W-:Y:S02]  /*0180*/  ULEA UR4, UR7, UR4, 0x18 ;  /* 0x0000000407047291 */ /* 0x001fe4000f8ec0ff */
[----:B------:R-:W-:-:S04]  /*0190*/  ULEA UR6, UR7, UR6, 0x18 ;  /* 0x0000000607067291 */ /* 0x000fc8000f8ec0ff */
[----:B------:R-:W-:Y:S01]  /*01a0*/  LEA R17, R0, UR4, 0x6 ;  /* 0x0000000400117c11 */ /* 0x000fe2000f8e30ff */
[----:B------:R-:W-:Y:S01]  /*01b0*/  UMOV UR4, URZ ;  /* 0x000000ff00047c82 */ /* 0x000fe20008000000 */
[C---:B------:R-:W-:Y:S02]  /*01c0*/  LEA R19, R12.reuse, UR6, 0x2 ;  /* 0x000000060c137c11 */ /* 0x040fe4000f8e10ff */
[----:B------:R-:W-:Y:S02]  /*01d0*/  LEA R18, R12, R17, 0x2 ;  /* 0x000000110c127211 */ /* 0x000fe400078e10ff */
[----:B--23--:R-:W-:-:S07]  /*01e0*/  LEA R13, R0, R19, 0x6 ;  /* 0x00000013000d7211 */ /* 0x00cfce00078e30ff */
.L_x_1:
[----:B------:R-:W-:Y:S02]  /*01f0*/  IADD3 R4, PT, PT, R0, UR4, RZ ;  /* 0x0000000400047c10 */ /* 0x000fe4000fffe0ff */
[----:B------:R-:W-:-:S03]  /*0200*/  IADD3 R5, PT, PT, R12, UR4, RZ ;  /* 0x000000040c057c10 */ /* 0x000fc6000fffe0ff */
[----:B------:R-:W-:Y:S01]  /*0210*/  IMAD R4, R4, UR16, RZ ;  /* 0x0000001004047c24 */ /* 0x000fe2000f8e02ff */
[----:B------:R-:W-:-:S04]  /*0220*/  IADD3 R5, P1, PT, R16, R5, RZ ;  /* 0x0000000510057210 */ /* 0x000fc80007f3e0ff */
[----:B------:R-:W-:Y:S02]  /*0230*/  IADD3 R6, P0, PT, R4, R15, RZ ;  /* 0x0000000f04067210 */ /* 0x000fe40007f1e0ff */
[----:B------:R-:W-:Y:S02]  /*0240*/  IADD3.X R8, PT, PT, RZ, RZ, RZ, P1, !PT ;  /* 0x000000ffff087210 */ /* 0x000fe40000ffe4ff */
[C---:B------:R-:W-:Y:S02]  /*0250*/  LEA R4, P1, R5.reuse, UR12, 0x2 ;  /* 0x0000000c05047c11 */ /* 0x040fe4000f8210ff */
[----:B------:R-:W-:Y:S02]  /*0260*/  IADD3.X R7, PT, PT, RZ, R20, RZ, P0, !PT ;  /* 0x00000014ff077210 */ /* 0x000fe400007fe4ff */
[----:B------:R-:W-:Y:S02]  /*0270*/  LEA R24, P0, R6, UR14, 0x2 ;  /* 0x0000000e06187c11 */ /* 0x000fe4000f8010ff */
[----:B------:R-:W-:-:S02]  /*0280*/  LEA.HI.X R5, R5, UR13, R8, 0x2, P1 ;  /* 0x0000000d05057c11 */ /* 0x000fc400088f1408 */
[----:B------:R-:W-:-:S03]  /*0290*/  LEA.HI.X R25, R6, UR15, R7, 0x2, P0 ;  /* 0x0000000f06197c11 */ /* 0x000fc600080f1407 */
[----:B------:R-:W2:Y:S04]  /*02a0*/  LDG.E R29, desc[UR8][R4.64] ;  /* 0x00000008041d7981 */ /* 0x000ea8000c1e1900 */
[----:B------:R-:W3:Y:S01]  /*02b0*/  LDG.E R24, desc[UR8][R24.64] ;  /* 0x0000000818187981 */ /* 0x000ee2000c1e1900 */
[----:B------:R-:W-:-:S04]  /*02c0*/  UIADD3 UR4, UPT, UPT, UR10, UR4, URZ ;  /* 0x000000040a047290 */ /* 0x000fc8000fffe0ff */
[----:B------:R-:W-:Y:S01]  /*02d0*/  UISETP.GE.AND UP0, UPT, UR4, UR11, UPT ;  /* 0x0000000b0400728c */ /* 0x000fe2000bf06270 */
[----:B--2---:R-:W-:Y:S04]  /*02e0*/  STS [R18], R29 ;  /* 0x0000001d12007388 */ /* 0x004fe80000000800 */
[----:B---3--:R-:W-:Y:S01]  /*02f0*/  STS [R13], R24 ;  /* 0x000000180d007388 */ /* 0x008fe20000000800 */
[----:B------:R-:W-:Y:S06]  /*0300*/  BAR.SYNC.DEFER_BLOCKING 0x0 ;  /* 0x0000000000007b1d */ /* 0x000fec0000010000 */
[----:B------:R-:W-:Y:S04]  /*0310*/  LDS R22, [R19] ;  /* 0x0000000013167984 */ /* 0x000fe80000000800 */
[----:B------:R-:W0:Y:S04]  /*0320*/  LDS.128 R8, [R17] ;  /* 0x0000000011087984 */ /* 0x000e280000000c00 */
[----:B------:R-:W2:Y:S04]  /*0330*/  LDS R26, [R19+0x40] ;  /* 0x00004000131a7984 */ /* 0x000ea80000000800 */
[----:B------:R-:W3:Y:S04]  /*0340*/  LDS R27, [R19+0x80] ;  /* 0x00008000131b7984 */ /* 0x000ee80000000800 */
[----:B------:R-:W4:Y:S04]  /*0350*/  LDS R28, [R19+0xc0] ;  /* 0x0000c000131c7984 */ /* 0x000f280000000800 */
[----:B------:R-:W-:Y:S04]  /*0360*/  LDS R23, [R19+0x100] ;  /* 0x0001000013177984 */ /* 0x000fe80000000800 */
[----:B------:R-:W5:Y:S04]  /*0370*/  LDS.128 R4, [R17+0x10] ;  /* 0x0000100011047984 */ /* 0x000f680000000c00 */
[----:B------:R-:W-:Y:S04]  /*0380*/  LDS R25, [R19+0x180] ;  /* 0x0001800013197984 */ /* 0x000fe80000000800 */
[----:B------:R-:W-:Y:S01]  /*0390*/  LDS R24, [R19+0x240] ;  /* 0x0002400013187984 */ /* 0x000fe20000000800 */
[----:B0-----:R-:W-:-:S03]  /*03a0*/  FFMA R8, R8, R22, R21 ;  /* 0x0000001608087223 */ /* 0x001fc60000000015 */
[----:B------:R-:W0:Y:S01]  /*03b0*/  LDS R22, [R19+0x140] ;  /* 0x0001400013167984 */ /* 0x000e220000000800 */
[----:B--2---:R-:W-:-:S03]  /*03c0*/  FFMA R8, R26, R9, R8 ;  /* 0x000000091a087223 */ /* 0x004fc60000000008 */
[----:B------:R-:W2:Y:S01]  /*03d0*/  LDS R26, [R19+0x1c0] ;  /* 0x0001c000131a7984 */ /* 0x000ea20000000800 */
[----:B---3--:R-:W-:-:S03]  /*03e0*/  FFMA R27, R27, R10, R8 ;  /* 0x0000000a1b1b7223 */ /* 0x008fc60000000008 */
[----:B------:R-:W-:Y:S01]  /*03f0*/  LDS R21, [R19+0x200] ;  /* 0x0002000013157984 */ /* 0x000fe20000000800 */
[----:B----4-:R-:W-:-:S03]  /*0400*/  FFMA R27, R28, R11, R27 ;  /* 0x0000000b1c1b7223 */ /* 0x010fc6000000001b */
[----:B------:R-:W3:Y:S04]  /*0410*/  LDS.128 R8, [R17+0x20] ;  /* 0x0000200011087984 */ /* 0x000ee80000000c00 */
[----:B------:R-:W-:Y:S01]  /*0420*/  LDS R28, [R19+0x380] ;  /* 0x00038000131c7984 */ /* 0x000fe20000000800 */
[----:B-----5:R-:W-:-:S04]  /*0430*/  FFMA R23, R4, R23, R27 ;  /* 0x0000001704177223 */ /* 0x020fc8000000001b */
[----:B0-----:R-:W-:Y:S02]  /*0440*/  FFMA R22, R22, R5, R23 ;  /* 0x0000000516167223 */ /* 0x001fe40000000017 */
[----:B------:R-:W0:Y:S02]  /*0450*/  LDS R23, [R19+0x280] ;  /* 0x0002800013177984 */ /* 0x000e240000000800 */
[----:B------:R-:W-:Y:S02]  /*0460*/  FFMA R25, R25, R6, R22 ;  /* 0x0000000619197223 */ /* 0x000fe40000000016 */
[----:B------:R-:W4:Y:S02]  /*0470*/  LDS R22, [R19+0x2c0] ;  /* 0x0002c00013167984 */ /* 0x000f240000000800 */
[----:B--2---:R-:W-:Y:S02]  /*0480*/  FFMA R27, R26, R7, R25 ;  /* 0x000000071a1b7223 */ /* 0x004fe40000000019 */
[----:B------:R-:W-:Y:S02]  /*0490*/  LDS R25, [R19+0x300] ;  /* 0x0003000013197984 */ /* 0x000fe40000000800 */
[----:B---3--:R-:W-:-:S02]  /*04a0*/  FFMA R21, R8, R21, R27 ;  /* 0x0000001508157223 */ /* 0x008fc4000000001b */
[----:B------:R-:W2:Y:S02]  /*04b0*/  LDS.128 R4, [R17+0x30] ;  /* 0x0000300011047984 */ /* 0x000ea40000000c00 */
[----:B------:R-:W-:Y:S02]  /*04c0*/  FFMA R26, R24, R9, R21 ;  /* 0x00000009181a7223 */ /* 0x000fe40000000015 */
[----:B------:R-:W3:Y:S04]  /*04d0*/  LDS R8, [R19+0x340] ;  /* 0x0003400013087984 */ /* 0x000ee80000000800 */
[----:B------:R-:W5:Y:S01]  /*04e0*/  LDS R24, [R19+0x3c0] ;  /* 0x0003c00013187984 */ /* 0x000f620000000800 */
[----:B0-----:R-:W-:-:S04]  /*04f0*/  FFMA R23, R23, R10, R26 ;  /* 0x0000000a17177223 */ /* 0x001fc8000000001a */
[----:B----4-:R-:W-:-:S04]  /*0500*/  FFMA R11, R22, R11, R23 ;  /* 0x0000000b160b7223 */ /* 0x010fc80000000017 */
[----:B--2---:R-:W-:-:S04]  /*0510*/  FFMA R11, R4, R25, R11 ;  /* 0x00000019040b7223 */ /* 0x004fc8000000000b */
[----:B---3--:R-:W-:-:S04]  /*0520*/  FFMA R5, R8, R5, R11 ;  /* 0x0000000508057223 */ /* 0x008fc8000000000b */
[----:B------:R-:W-:-:S04]  /*0530*/  FFMA R5, R28, R6, R5 ;  /* 0x000000061c057223 */ /* 0x000fc80000000005 */
[----:B-----5:R-:W-:Y:S01]  /*0540*/  FFMA R21, R24, R7, R5 ;  /* 0x0000000718157223 */ /* 0x020fe20000000005 */
[----:B------:R-:W-:Y:S06]  /*0550*/  BAR.SYNC.DEFER_BLOCKING 0x0 ;  /* 0x0000000000007b1d */ /* 0x000fec0000010000 */
[----:B------:R-:W-:Y:S05]  /*0560*/  BRA.U !UP0, `(.L_x_1) ;  /* 0xfffffffd08207547 */ /* 0x000fea000b83ffff */
.L_x_0:
[----:B------:R-:W0:Y:S01]  /*0570*/  LDCU UR4, c[0x0][0x39c] ;  /* 0x00007380ff0477ac */ /* 0x000e220008000800 */
[----:B------:R-:W-:-:S05]  /*0580*/  IADD3 R5, PT, PT, R12, UR5, RZ ;  /* 0x000000050c057c10 */ /* 0x000fca000fffe0ff */
[----:B0-----:R-:W-:-:S04]  /*0590*/  IMAD R5, R14, UR4, R5 ;  /* 0x000000040e057c24 */ /* 0x001fc8000f8e0205 */
[----:B-1----:R-:W-:-:S05]  /*05a0*/  IMAD.WIDE R2, R5, 0x4, R2 ;  /* 0x0000000405027825 */ /* 0x002fca00078e0202 */
[----:B------:R-:W-:Y:S01]  /*05b0*/  STG.E desc[UR8][R2.64], R21 ;  /* 0x0000001502007986 */ /* 0x000fe2000c101908 */
[----:B------:R-:W-:Y:S05]  /*05c0*/  EXIT ;  /* 0x000000000000794d */ /* 0x000fea0003800000 */
.L_x_2:
[----:B------:R-:W-:-:S00]  /*05d0*/  BRA `(.L_x_2) ;  /* 0xfffffffc00fc7947 */ /* 0x000fc0000383ffff */
[----:B------:R-:W-:-:S00]  /*05e0*/  NOP ;  /* 0x0000000000007918 */ /* 0x000fc00000000000 */
        /* <DEDUP_REMOVED lines=9> */
.L_x_3:


//--------------------- .nv.shared._Z8sgemm_v3ILj16EEvPfS0_S0_iii --------------------------
	.section	.nv.shared._Z8sgemm_v3ILj16EEvPfS0_S0_iii,"aw",@nobits
	.sectionflags	@""
	.align	4
.nv.shared._Z8sgemm_v3ILj16EEvPfS0_S0_iii:
	.zero		3072


//--------------------- .nv.shared.reserved.0     --------------------------
	.section	.nv.shared.reserved.0,"aw",@nobits
	.weak		__nv_reservedSMEM_offset_0_alias
	.size		__nv_reservedSMEM_offset_0_alias, 0, 64
	.other		__nv_reservedSMEM_offset_0_alias,@"STO_CUDA_RESERVED_SHARED STV_DEFAULT"
__nv_reservedSMEM_offset_0_alias:
	.zero		0
	.zero		64


//--------------------- .nv.constant0._Z8sgemm_v3ILj16EEvPfS0_S0_iii --------------------------
	.section	.nv.constant0._Z8sgemm_v3ILj16EEvPfS0_S0_iii,"a",@progbits
	.sectionflags	@""
	.align	4
.nv.constant0._Z8sgemm_v3ILj16EEvPfS0_S0_iii:
	.zero		932


//--------------------- SYMBOLS --------------------------

	.type		.nv.reservedSmem.offset0,@object
	.size		.nv.reservedSmem.offset0,0x4
	.type		.nv.reservedSmem.cap,@object
	.size		.nv.reservedSmem.cap,0x4
